//
// Generated by NVIDIA NVVM Compiler
//
// Compiler Build ID: CL-36424714
// Cuda compilation tools, release 13.0, V13.0.88
// Based on NVVM 20.0.0
//

.version 9.0
.target sm_100
.address_size 64

	// .globl	_Z5l2_bwPjS_PdS0_

.visible .entry _Z5l2_bwPjS_PdS0_(
	.param .u64 .ptr .align 1 _Z5l2_bwPjS_PdS0__param_0,
	.param .u64 .ptr .align 1 _Z5l2_bwPjS_PdS0__param_1,
	.param .u64 .ptr .align 1 _Z5l2_bwPjS_PdS0__param_2,
	.param .u64 .ptr .align 1 _Z5l2_bwPjS_PdS0__param_3
)
{
	.reg .pred 	%p<6>;
	.reg .b32 	%r<33>;
	.reg .b64 	%rd<33>;
	.reg .b64 	%fd<34>;

	ld.param.u64 	%rd7, [_Z5l2_bwPjS_PdS0__param_0];
	ld.param.u64 	%rd8, [_Z5l2_bwPjS_PdS0__param_1];
	ld.param.u64 	%rd9, [_Z5l2_bwPjS_PdS0__param_2];
	ld.param.u64 	%rd10, [_Z5l2_bwPjS_PdS0__param_3];
	mov.u32 	%r1, %tid.x;
	sub.s32 	%r16, 81983, %r1;
	shr.u32 	%r17, %r16, 10;
	add.s32 	%r2, %r17, 1;
	and.b32  	%r18, %r16, 3072;
	setp.eq.s32 	%p1, %r18, 3072;
	mov.f64 	%fd31, 0d0000000000000000;
	mov.u32 	%r29, %r1;
	@%p1 bra 	$L__BB0_3;
	mul.wide.u32 	%rd11, %r1, 8;
	add.s64 	%rd31, %rd10, %rd11;
	and.b32  	%r19, %r2, 3;
	neg.s32 	%r27, %r19;
	mov.f64 	%fd31, 0d0000000000000000;
	mov.u32 	%r29, %r1;
$L__BB0_2:
	.pragma "nounroll";
	// begin inline asm
	{	
.reg .f64 data;
	ld.global.cg.f64 data, [%rd31];
	add.f64 %fd31, data, %fd31;
	}
	// end inline asm
	add.s32 	%r29, %r29, 1024;
	add.s64 	%rd31, %rd31, 8192;
	add.s32 	%r27, %r27, 1;
	setp.ne.s32 	%p2, %r27, 0;
	@%p2 bra 	$L__BB0_2;
$L__BB0_3:
	mul.wide.u32 	%rd17, %r29, 8;
	add.s64 	%rd13, %rd10, %rd17;
	// begin inline asm
	{	
.reg .f64 data;
	ld.global.cg.f64 data, [%rd13];
	add.f64 %fd31, data, %fd31;
	}
	// end inline asm
	add.s64 	%rd14, %rd13, 8192;
	// begin inline asm
	{	
.reg .f64 data;
	ld.global.cg.f64 data, [%rd14];
	add.f64 %fd31, data, %fd31;
	}
	// end inline asm
	add.s64 	%rd15, %rd13, 16384;
	// begin inline asm
	{	
.reg .f64 data;
	ld.global.cg.f64 data, [%rd15];
	add.f64 %fd31, data, %fd31;
	}
	// end inline asm
	add.s64 	%rd16, %rd13, 24576;
	// begin inline asm
	{	
.reg .f64 data;
	ld.global.cg.f64 data, [%rd16];
	add.f64 %fd31, data, %fd31;
	}
	// end inline asm
	add.s32 	%r10, %r29, 4096;
	setp.lt.u32 	%p3, %r29, 77888;
	mov.u32 	%r29, %r10;
	@%p3 bra 	$L__BB0_3;
	// begin inline asm
	bar.sync 0;
	// end inline asm
	mov.b32 	%r31, 0;
	// begin inline asm
	mov.u32 %r20, %clock;
	// end inline asm
$L__BB0_5:
	add.s32 	%r22, %r1, %r31;
	mul.wide.u32 	%rd18, %r22, 8;
	add.s64 	%rd32, %rd10, %rd18;
	mov.u32 	%r32, %r1;
$L__BB0_6:
	// begin inline asm
	{	
.reg .f64 data;
	ld.global.cg.f64 data, [%rd32];
	add.f64 %fd31, data, %fd31;
	}
	// end inline asm
	add.s64 	%rd20, %rd32, 8192;
	// begin inline asm
	{	
.reg .f64 data;
	ld.global.cg.f64 data, [%rd20];
	add.f64 %fd31, data, %fd31;
	}
	// end inline asm
	add.s64 	%rd21, %rd32, 16384;
	// begin inline asm
	{	
.reg .f64 data;
	ld.global.cg.f64 data, [%rd21];
	add.f64 %fd31, data, %fd31;
	}
	// end inline asm
	add.s64 	%rd22, %rd32, 24576;
	// begin inline asm
	{	
.reg .f64 data;
	ld.global.cg.f64 data, [%rd22];
	add.f64 %fd31, data, %fd31;
	}
	// end inline asm
	add.s32 	%r14, %r32, 4096;
	add.s64 	%rd32, %rd32, 32768;
	setp.lt.u32 	%p4, %r32, 77824;
	mov.u32 	%r32, %r14;
	@%p4 bra 	$L__BB0_6;
	add.s32 	%r31, %r31, 1;
	setp.ne.s32 	%p5, %r31, 64;
	@%p5 bra 	$L__BB0_5;
	cvta.to.global.u64 	%rd23, %rd7;
	cvta.to.global.u64 	%rd24, %rd8;
	cvta.to.global.u64 	%rd25, %rd9;
	mov.u32 	%r24, %ctaid.x;
	// begin inline asm
	bar.sync 0;
	// end inline asm
	// begin inline asm
	mov.u32 %r23, %clock;
	// end inline asm
	shl.b32 	%r25, %r24, 10;
	or.b32  	%r26, %r25, %r1;
	mul.wide.u32 	%rd26, %r26, 4;
	add.s64 	%rd27, %rd23, %rd26;
	st.global.u32 	[%rd27], %r20;
	add.s64 	%rd28, %rd24, %rd26;
	st.global.u32 	[%rd28], %r23;
	mul.wide.u32 	%rd29, %r26, 8;
	add.s64 	%rd30, %rd25, %rd29;
	st.global.f64 	[%rd30], %fd31;
	ret;

}


// ===== COMPILED SASS (sm_100) =====

	.target	sm_100

	.elftype	@"ET_EXEC"


//--------------------- .note.nv.tkinfo           --------------------------
	.section	.note.nv.tkinfo,"",@"SHT_NOTE"
	.sectionflags	@"SHF_NOTE_NV_TKINFO"
	.tkinfo
        /*0018*/ 	.word	0x00000002
        /*0030*/ 	.string	""
        /*0030*/ 	.string	"ptxas"
        /*0030*/ 	.string	"Cuda compilation tools, release 13.0, V13.0.88"
        /*0030*/ 	.string	"Build cuda_13.0.r13.0/compiler.36424714_0"
        /*0030*/ 	.string	"-arch sm_100 -m 64 "



//--------------------- .note.nv.cuinfo           --------------------------
	.section	.note.nv.cuinfo,"",@"SHT_NOTE"
	.sectionflags	@"SHF_NOTE_NV_CUINFO"
        /*0018*/ 	.short	0x0002
        /*001a*/ 	.short	0x0064
        /*001c*/ 	.short	0x0082
	.zero		2


//--------------------- .nv.info                  --------------------------
	.section	.nv.info,"",@"SHT_CUDA_INFO"
	.align	4


	//----- nvinfo : EIATTR_REGCOUNT
	.align		4
        /*0000*/ 	.byte	0x04, 0x2f
        /*0002*/ 	.short	(.L_1 - .L_0)
	.align		4
.L_0:
        /*0004*/ 	.word	index@(_Z5l2_bwPjS_PdS0_)
        /*0008*/ 	.word	0x00000012


	//----- nvinfo : EIATTR_FRAME_SIZE
	.align		4
.L_1:
        /*000c*/ 	.byte	0x04, 0x11
        /*000e*/ 	.short	(.L_3 - .L_2)
	.align		4
.L_2:
        /*0010*/ 	.word	index@(_Z5l2_bwPjS_PdS0_)
        /*0014*/ 	.word	0x00000000


	//----- nvinfo : EIATTR_MIN_STACK_SIZE
	.align		4
.L_3:
        /*0018*/ 	.byte	0x04, 0x12
        /*001a*/ 	.short	(.L_5 - .L_4)
	.align		4
.L_4:
        /*001c*/ 	.word	index@(_Z5l2_bwPjS_PdS0_)
        /*0020*/ 	.word	0x00000000
.L_5:


//--------------------- .nv.compat                --------------------------
	.section	.nv.compat,"",@"SHT_CUDA_COMPAT_INFO"
	.align	4
        /*0000*/ 	.byte	0x02, 0x09, 0x00, 0x00, 0x02, 0x02, 0x01, 0x00, 0x02, 0x05, 0x05, 0x00, 0x03, 0x07, 0x01, 0x01
        /*0010*/ 	.byte	0x02, 0x03, 0x00, 0x00, 0x02, 0x06, 0x01, 0x00, 0x04, 0x0b, 0x08, 0x00, 0x01, 0x00, 0x00, 0x00
        /*0020*/ 	.byte	0x00, 0x00, 0x00, 0x00


//--------------------- .nv.info._Z5l2_bwPjS_PdS0_ --------------------------
	.section	.nv.info._Z5l2_bwPjS_PdS0_,"",@"SHT_CUDA_INFO"
	.sectionflags	@""
	.align	4


	//----- nvinfo : EIATTR_CUDA_API_VERSION
	.align		4
        /*0000*/ 	.byte	0x04, 0x37
        /*0002*/ 	.short	(.L_7 - .L_6)
.L_6:
        /*0004*/ 	.word	0x00000082


	//----- nvinfo : EIATTR_KPARAM_INFO
	.align		4
.L_7:
        /*0008*/ 	.byte	0x04, 0x17
        /*000a*/ 	.short	(.L_9 - .L_8)
.L_8:
        /*000c*/ 	.word	0x00000000
        /*0010*/ 	.short	0x0003
        /*0012*/ 	.short	0x0018
        /*0014*/ 	.byte	0x00, 0xf5, 0x21, 0x00


	//----- nvinfo : EIATTR_KPARAM_INFO
	.align		4
.L_9:
        /*0018*/ 	.byte	0x04, 0x17
        /*001a*/ 	.short	(.L_11 - .L_10)
.L_10:
        /*001c*/ 	.word	0x00000000
        /*0020*/ 	.short	0x0002
        /*0022*/ 	.short	0x0010
        /*0024*/ 	.byte	0x00, 0xf5, 0x21, 0x00


	//----- nvinfo : EIATTR_KPARAM_INFO
	.align		4
.L_11:
        /*0028*/ 	.byte	0x04, 0x17
        /*002a*/ 	.short	(.L_13 - .L_12)
.L_12:
        /*002c*/ 	.word	0x00000000
        /*0030*/ 	.short	0x0001
        /*0032*/ 	.short	0x0008
        /*0034*/ 	.byte	0x00, 0xf5, 0x21, 0x00


	//----- nvinfo : EIATTR_KPARAM_INFO
	.align		4
.L_13:
        /*0038*/ 	.byte	0x04, 0x17
        /*003a*/ 	.short	(.L_15 - .L_14)
.L_14:
        /*003c*/ 	.word	0x00000000
        /*0040*/ 	.short	0x0000
        /*0042*/ 	.short	0x0000
        /*0044*/ 	.byte	0x00, 0xf5, 0x21, 0x00


	//----- nvinfo : EIATTR_SPARSE_MMA_MASK
	.align		4
.L_15:
        /*0048*/ 	.byte	0x03, 0x50
        /*004a*/ 	.short	0x0000


	//----- nvinfo : EIATTR_MAXREG_COUNT
	.align		4
        /*004c*/ 	.byte	0x03, 0x1b
        /*004e*/ 	.short	0x00ff


	//----- nvinfo : EIATTR_NUM_BARRIERS
	.align		4
        /*0050*/ 	.byte	0x02, 0x4c
        /*0052*/ 	.byte	0x01
	.zero		1


	//----- nvinfo : EIATTR_MERCURY_ISA_VERSION
	.align		4
        /*0054*/ 	.byte	0x03, 0x5f
        /*0056*/ 	.short	0x0101


	//----- nvinfo : EIATTR_VRC_CTA_INIT_COUNT
	.align		4
        /*0058*/ 	.byte	0x02, 0x4a
	.zero		1
	.zero		1


	//----- nvinfo : EIATTR_EXIT_INSTR_OFFSETS
	.align		4
        /*005c*/ 	.byte	0x04, 0x1c
        /*005e*/ 	.short	(.L_17 - .L_16)


	//   ....[0]....
.L_16:
        /*0060*/ 	.word	0x00000570


	//----- nvinfo : EIATTR_CRS_STACK_SIZE
	.align		4
.L_17:
        /*0064*/ 	.byte	0x04, 0x1e
        /*0066*/ 	.short	(.L_19 - .L_18)
.L_18:
        /*0068*/ 	.word	0x00000000


	//----- nvinfo : EIATTR_CBANK_PARAM_SIZE
	.align		4
.L_19:
        /*006c*/ 	.byte	0x03, 0x19
        /*006e*/ 	.short	0x0020


	//----- nvinfo : EIATTR_PARAM_CBANK
	.align		4
        /*0070*/ 	.byte	0x04, 0x0a
        /*0072*/ 	.short	(.L_21 - .L_20)
	.align		4
.L_20:
        /*0074*/ 	.word	index@(.nv.constant0._Z5l2_bwPjS_PdS0_)
        /*0078*/ 	.short	0x0380
        /*007a*/ 	.short	0x0020


	//----- nvinfo : EIATTR_SW_WAR
	.align		4
.L_21:
        /*007c*/ 	.byte	0x04, 0x36
        /*007e*/ 	.short	(.L_23 - .L_22)
.L_22:
        /*0080*/ 	.word	0x00000008
.L_23:


//--------------------- .nv.callgraph             --------------------------
	.section	.nv.callgraph,"",@"SHT_CUDA_CALLGRAPH"
	.align	4
	.sectionentsize	8
	.align		4
        /*0000*/ 	.word	0x00000000
	.align		4
        /*0004*/ 	.word	0xffffffff
	.align		4
        /*0008*/ 	.word	0x00000000
	.align		4
        /*000c*/ 	.word	0xfffffffe
	.align		4
        /*0010*/ 	.word	0x00000000
	.align		4
        /*0014*/ 	.word	0xfffffffd
	.align		4
        /*0018*/ 	.word	0x00000000
	.align		4
        /*001c*/ 	.word	0xfffffffc


//--------------------- .text._Z5l2_bwPjS_PdS0_   --------------------------
	.section	.text._Z5l2_bwPjS_PdS0_,"ax",@progbits
	.align	128
        .global         _Z5l2_bwPjS_PdS0_
        .type           _Z5l2_bwPjS_PdS0_,@function
        .size           _Z5l2_bwPjS_PdS0_,(.L_x_9 - _Z5l2_bwPjS_PdS0_)
        .other          _Z5l2_bwPjS_PdS0_,@"STO_CUDA_ENTRY STV_DEFAULT"
_Z5l2_bwPjS_PdS0_:
.text._Z5l2_bwPjS_PdS0_:
[----:B------:R-:W-:Y:S01]  /*0000*/  LDC R1, c[0x0][0x37c] ;  /* 0x0000df00ff017b82 */ /* 0x000fe20000000800 */
[----:B------:R-:W0:Y:S01]  /*0010*/  S2R R0, SR_TID.X ;  /* 0x0000000000007919 */ /* 0x000e220000002100 */
[----:B------:R-:W1:Y:S01]  /*0020*/  LDCU.64 UR6, c[0x0][0x358] ;  /* 0x00006b00ff0677ac */ /* 0x000e620008000a00 */
[----:B------:R-:W-:Y:S01]  /*0030*/  BSSY.RECONVERGENT B0, `(.L_x_0) ;  /* 0x000001a000007945 */ /* 0x000fe20003800200 */
[----:B0-----:R-:W-:Y:S01]  /*0040*/  IADD3 R5, PT, PT, -R0, 0x1403f, RZ ;  /* 0x0001403f00057810 */ /* 0x001fe20007ffe1ff */
[----:B------:R-:W-:-:S03]  /*0050*/  IMAD.MOV.U32 R4, RZ, RZ, R0 ;  /* 0x000000ffff047224 */ /* 0x000fc600078e0000 */
[C---:B------:R-:W-:Y:S02]  /*0060*/  LOP3.LUT R2, R5.reuse, 0xc00, RZ, 0xc0, !PT ;  /* 0x00000c0005027812 */ /* 0x040fe400078ec0ff */
[----:B------:R-:W-:Y:S02]  /*0070*/  LEA.HI R5, R5, 0x1, RZ, 0x16 ;  /* 0x0000000105057811 */ /* 0x000fe400078fb0ff */
[----:B------:R-:W-:Y:S02]  /*0080*/  ISETP.NE.AND P0, PT, R2, 0xc00, PT ;  /* 0x00000c000200780c */ /* 0x000fe40003f05270 */
[----:B------:R-:W-:-:S11]  /*0090*/  CS2R R2, SRZ ;  /* 0x0000000000027805 */ /* 0x000fd6000001ff00 */
[----:B-1----:R-:W-:Y:S05]  /*00a0*/  @!P0 BRA `(.L_x_1) ;  /* 0x0000000000488947 */ /* 0x002fea0003800000 */
[----:B------:R-:W0:Y:S01]  /*00b0*/  LDC.64 R2, c[0x0][0x398] ;  /* 0x0000e600ff027b82 */ /* 0x000e220000000a00 */
[----:B------:R-:W-:Y:S02]  /*00c0*/  LOP3.LUT R5, R5, 0x3, RZ, 0xc0, !PT ;  /* 0x0000000305057812 */ /* 0x000fe400078ec0ff */
[----:B------:R-:W-:-:S03]  /*00d0*/  MOV R4, R0 ;  /* 0x0000000000047202 */ /* 0x000fc60000000f00 */
[----:B------:R-:W-:Y:S02]  /*00e0*/  IMAD.MOV R5, RZ, RZ, -R5 ;  /* 0x000000ffff057224 */ /* 0x000fe400078e0a05 */
[----:B0-----:R-:W-:-:S04]  /*00f0*/  IMAD.WIDE.U32 R2, R0, 0x8, R2 ;  /* 0x0000000800027825 */ /* 0x001fc800078e0002 */
[----:B------:R-:W-:Y:S02]  /*0100*/  IMAD.MOV.U32 R8, RZ, RZ, R2 ;  /* 0x000000ffff087224 */ /* 0x000fe400078e0002 */
[----:B------:R-:W-:Y:S01]  /*0110*/  IMAD.MOV.U32 R9, RZ, RZ, R3 ;  /* 0x000000ffff097224 */ /* 0x000fe200078e0003 */
[----:B------:R-:W-:-:S07]  /*0120*/  CS2R R2, SRZ ;  /* 0x0000000000027805 */ /* 0x000fce000001ff00 */
.L_x_2:
[----:B------:R-:W-:Y:S01]  /*0130*/  IMAD.MOV.U32 R6, RZ, RZ, R8 ;  /* 0x000000ffff067224 */ /* 0x000fe200078e0008 */
[----:B------:R-:W-:-:S06]  /*0140*/  MOV R7, R9 ;  /* 0x0000000900077202 */ /* 0x000fcc0000000f00 */
[----:B------:R-:W2:Y:S01]  /*0150*/  LDG.E.64.STRONG.GPU R6, desc[UR6][R6.64] ;  /* 0x0000000606067981 */ /* 0x000ea2000c1efb00 */
[----:B------:R-:W-:Y:S01]  /*0160*/  VIADD R5, R5, 0x1 ;  /* 0x0000000105057836 */ /* 0x000fe20000000000 */
[----:B------:R-:W-:Y:S01]  /*0170*/  IADD3 R8, P1, PT, R8, 0x2000, RZ ;  /* 0x0000200008087810 */ /* 0x000fe20007f3e0ff */
[----:B------:R-:W-:-:S03]  /*0180*/  VIADD R4, R4, 0x400 ;  /* 0x0000040004047836 */ /* 0x000fc60000000000 */
[----:B------:R-:W-:Y:S02]  /*0190*/  ISETP.NE.AND P0, PT, R5, RZ, PT ;  /* 0x000000ff0500720c */ /* 0x000fe40003f05270 */
[----:B------:R-:W-:Y:S01]  /*01a0*/  IADD3.X R9, PT, PT, RZ, R9, RZ, P1, !PT ;  /* 0x00000009ff097210 */ /* 0x000fe20000ffe4ff */
[----:B--2---:R-:W-:-:S10]  /*01b0*/  DADD R2, R6, R2 ;  /* 0x0000000006027229 */ /* 0x004fd40000000002 */
[----:B------:R-:W-:Y:S05]  /*01c0*/  @P0 BRA `(.L_x_2) ;  /* 0xfffffffc00d80947 */ /* 0x000fea000383ffff */
.L_x_1:
[----:B------:R-:W-:Y:S05]  /*01d0*/  BSYNC.RECONVERGENT B0 ;  /* 0x0000000000007941 */ /* 0x000fea0003800200 */
.L_x_0:
[----:B------:R-:W-:Y:S01]  /*01e0*/  BSSY.RECONVERGENT B0, `(.L_x_3) ;  /* 0x000000e000007945 */ /* 0x000fe20003800200 */
.L_x_4:
[----:B------:R-:W0:Y:S02]  /*01f0*/  LDC.64 R6, c[0x0][0x398] ;  /* 0x0000e600ff067b82 */ /* 0x000e240000000a00 */
[----:B0-----:R-:W-:-:S05]  /*0200*/  IMAD.WIDE.U32 R6, R4, 0x8, R6 ;  /* 0x0000000804067825 */ /* 0x001fca00078e0006 */
[----:B------:R-:W2:Y:S04]  /*0210*/  LDG.E.64.STRONG.GPU R8, desc[UR6][R6.64] ;  /* 0x0000000606087981 */ /* 0x000ea8000c1efb00 */
[----:B------:R-:W3:Y:S04]  /*0220*/  LDG.E.64.STRONG.GPU R10, desc[UR6][R6.64+0x2000] ;  /* 0x00200006060a7981 */ /* 0x000ee8000c1efb00 */
[----:B------:R-:W4:Y:S04]  /*0230*/  LDG.E.64.STRONG.GPU R12, desc[UR6][R6.64+0x4000] ;  /* 0x00400006060c7981 */ /* 0x000f28000c1efb00 */
[----:B------:R-:W5:Y:S01]  /*0240*/  LDG.E.64.STRONG.GPU R14, desc[UR6][R6.64+0x6000] ;  /* 0x00600006060e7981 */ /* 0x000f62000c1efb00 */
[C---:B------:R-:W-:Y:S01]  /*0250*/  ISETP.GE.U32.AND P0, PT, R4.reuse, 0x13040, PT ;  /* 0x000130400400780c */ /* 0x040fe20003f06070 */
[----:B------:R-:W-:Y:S01]  /*0260*/  VIADD R4, R4, 0x1000 ;  /* 0x0000100004047836 */ /* 0x000fe20000000000 */
[----:B--2---:R-:W-:-:S08]  /*0270*/  DADD R8, R8, R2 ;  /* 0x0000000008087229 */ /* 0x004fd00000000002 */
[----:B---3--:R-:W-:-:S08]  /*0280*/  DADD R8, R8, R10 ;  /* 0x0000000008087229 */ /* 0x008fd0000000000a */
[----:B----4-:R-:W-:-:S08]  /*0290*/  DADD R8, R8, R12 ;  /* 0x0000000008087229 */ /* 0x010fd0000000000c */
[----:B-----5:R-:W-:Y:S01]  /*02a0*/  DADD R2, R8, R14 ;  /* 0x0000000008027229 */ /* 0x020fe2000000000e */
[----:B------:R-:W-:Y:S10]  /*02b0*/  @!P0 BRA `(.L_x_4) ;  /* 0xfffffffc00cc8947 */ /* 0x000ff4000383ffff */
[----:B------:R-:W-:Y:S05]  /*02c0*/  BSYNC.RECONVERGENT B0 ;  /* 0x0000000000007941 */ /* 0x000fea0003800200 */
.L_x_3:
[----:B------:R-:W-:Y:S06]  /*02d0*/  BAR.SYNC.DEFER_BLOCKING 0x0 ;  /* 0x0000000000007b1d */ /* 0x000fec0000010000 */
[----:B------:R-:W-:Y:S01]  /*02e0*/  UMOV UR4, URZ ;  /* 0x000000ff00047c82 */ /* 0x000fe20008000000 */
[----:B------:R-:W-:-:S07]  /*02f0*/  CS2R.32 R4, SR_CLOCKLO ;  /* 0x0000000000047805 */ /* 0x000fce0000005000 */
.L_x_7:
[----:B------:R-:W0:Y:S01]  /*0300*/  LDC.64 R6, c[0x0][0x398] ;  /* 0x0000e600ff067b82 */ /* 0x000e220000000a00 */
[----:B------:R-:W-:Y:S01]  /*0310*/  VIADD R5, R0, UR4 ;  /* 0x0000000400057c36 */ /* 0x000fe20008000000 */
[----:B------:R-:W-:Y:S01]  /*0320*/  BSSY.RECONVERGENT B0, `(.L_x_5) ;  /* 0x0000015000007945 */ /* 0x000fe20003800200 */
[----:B------:R-:W-:-:S04]  /*0330*/  UIADD3 UR4, UPT, UPT, UR4, 0x1, URZ ;  /* 0x0000000104047890 */ /* 0x000fc8000fffe0ff */
[----:B------:R-:W-:Y:S01]  /*0340*/  UISETP.NE.AND UP0, UPT, UR4, 0x40, UPT ;  /* 0x000000400400788c */ /* 0x000fe2000bf05270 */
[----:B0-----:R-:W-:-:S04]  /*0350*/  IMAD.WIDE.U32 R6, R5, 0x8, R6 ;  /* 0x0000000805067825 */ /* 0x001fc800078e0006 */
[----:B------:R-:W-:Y:S01]  /*0360*/  IMAD.MOV.U32 R5, RZ, RZ, R0 ;  /* 0x000000ffff057224 */ /* 0x000fe200078e0000 */
[----:B------:R-:W-:-:S07]  /*0370*/  MOV R8, R6 ;  /* 0x0000000600087202 */ /* 0x000fce0000000f00 */
.L_x_6:
[----:B------:R-:W-:Y:S01]  /*0380*/  IMAD.MOV.U32 R14, RZ, RZ, R8 ;  /* 0x000000ffff0e7224 */ /* 0x000fe200078e0008 */
[----:B------:R-:W-:-:S05]  /*0390*/  MOV R15, R7 ;  /* 0x00000007000f7202 */ /* 0x000fca0000000f00 */
[----:B------:R-:W2:Y:S04]  /*03a0*/  LDG.E.64.STRONG.GPU R6, desc[UR6][R14.64] ;  /* 0x000000060e067981 */ /* 0x000ea8000c1efb00 */
[----:B------:R-:W3:Y:S04]  /*03b0*/  LDG.E.64.STRONG.GPU R8, desc[UR6][R14.64+0x2000] ;  /* 0x002000060e087981 */ /* 0x000ee8000c1efb00 */
[----:B------:R-:W4:Y:S04]  /*03c0*/  LDG.E.64.STRONG.GPU R10, desc[UR6][R14.64+0x4000] ;  /* 0x004000060e0a7981 */ /* 0x000f28000c1efb00 */
[----:B------:R-:W5:Y:S01]  /*03d0*/  LDG.E.64.STRONG.GPU R12, desc[UR6][R14.64+0x6000] ;  /* 0x006000060e0c7981 */ /* 0x000f62000c1efb00 */
[C---:B------:R-:W-:Y:S01]  /*03e0*/  ISETP.GE.U32.AND P0, PT, R5.reuse, 0x13000, PT ;  /* 0x000130000500780c */ /* 0x040fe20003f06070 */
[----:B------:R-:W-:Y:S01]  /*03f0*/  VIADD R5, R5, 0x1000 ;  /* 0x0000100005057836 */ /* 0x000fe20000000000 */
[----:B--2---:R-:W-:-:S08]  /*0400*/  DADD R6, R6, R2 ;  /* 0x0000000006067229 */ /* 0x004fd00000000002 */
[----:B---3--:R-:W-:Y:S01]  /*0410*/  DADD R6, R6, R8 ;  /* 0x0000000006067229 */ /* 0x008fe20000000008 */
[----:B------:R-:W-:-:S07]  /*0420*/  IADD3 R8, P1, PT, R14, 0x8000, RZ ;  /* 0x000080000e087810 */ /* 0x000fce0007f3e0ff */
[----:B----4-:R-:W-:-:S08]  /*0430*/  DADD R6, R6, R10 ;  /* 0x0000000006067229 */ /* 0x010fd0000000000a */
[----:B-----5:R-:W-:Y:S01]  /*0440*/  DADD R2, R6, R12 ;  /* 0x0000000006027229 */ /* 0x020fe2000000000c */
[----:B------:R-:W-:Y:S01]  /*0450*/  IADD3.X R7, PT, PT, RZ, R15, RZ, P1, !PT ;  /* 0x0000000fff077210 */ /* 0x000fe20000ffe4ff */
[----:B------:R-:W-:Y:S09]  /*0460*/  @!P0 BRA `(.L_x_6) ;  /* 0xfffffffc00c48947 */ /* 0x000ff2000383ffff */
[----:B------:R-:W-:Y:S05]  /*0470*/  BSYNC.RECONVERGENT B0 ;  /* 0x0000000000007941 */ /* 0x000fea0003800200 */
.L_x_5:
[----:B------:R-:W-:Y:S05]  /*0480*/  BRA.U UP0, `(.L_x_7) ;  /* 0xfffffffd009c7547 */ /* 0x000fea000b83ffff */
[----:B------:R-:W0:Y:S08]  /*0490*/  S2UR UR5, SR_CTAID.X ;  /* 0x00000000000579c3 */ /* 0x000e300000002500 */
[----:B------:R-:W-:Y:S01]  /*04a0*/  BAR.SYNC.DEFER_BLOCKING 0x0 ;  /* 0x0000000000007b1d */ /* 0x000fe20000010000 */
[----:B------:R-:W-:-:S07]  /*04b0*/  CS2R.32 R13, SR_CLOCKLO ;  /* 0x00000000000d7805 */ /* 0x000fce0000005000 */
[----:B------:R-:W1:Y:S01]  /*04c0*/  LDC.64 R6, c[0x0][0x380] ;  /* 0x0000e000ff067b82 */ /* 0x000e620000000a00 */
[----:B0-----:R-:W-:-:S06]  /*04d0*/  USHF.L.U32 UR5, UR5, 0xa, URZ ;  /* 0x0000000a05057899 */ /* 0x001fcc00080006ff */
[----:B------:R-:W-:Y:S01]  /*04e0*/  LOP3.LUT R5, R0, UR5, RZ, 0xfc, !PT ;  /* 0x0000000500057c12 */ /* 0x000fe2000f8efcff */
[----:B------:R-:W0:Y:S08]  /*04f0*/  LDC.64 R8, c[0x0][0x388] ;  /* 0x0000e200ff087b82 */ /* 0x000e300000000a00 */
[----:B------:R-:W2:Y:S01]  /*0500*/  LDC.64 R10, c[0x0][0x390] ;  /* 0x0000e400ff0a7b82 */ /* 0x000ea20000000a00 */
[----:B-1----:R-:W-:-:S05]  /*0510*/  IMAD.WIDE.U32 R6, R5, 0x4, R6 ;  /* 0x0000000405067825 */ /* 0x002fca00078e0006 */
[----:B------:R-:W-:Y:S01]  /*0520*/  STG.E desc[UR6][R6.64], R4 ;  /* 0x0000000406007986 */ /* 0x000fe2000c101906 */
[----:B0-----:R-:W-:-:S05]  /*0530*/  IMAD.WIDE.U32 R8, R5, 0x4, R8 ;  /* 0x0000000405087825 */ /* 0x001fca00078e0008 */
[----:B------:R-:W-:Y:S01]  /*0540*/  STG.E desc[UR6][R8.64], R13 ;  /* 0x0000000d08007986 */ /* 0x000fe2000c101906 */
[----:B--2---:R-:W-:-:S05]  /*0550*/  IMAD.WIDE.U32 R10, R5, 0x8, R10 ;  /* 0x00000008050a7825 */ /* 0x004fca00078e000a */
[----:B------:R-:W-:Y:S01]  /*0560*/  STG.E.64 desc[UR6][R10.64], R2 ;  /* 0x000000020a007986 */ /* 0x000fe2000c101b06 */
[----:B------:R-:W-:Y:S05]  /*0570*/  EXIT ;  /* 0x000000000000794d */ /* 0x000fea0003800000 */
.L_x_8:
[----:B------:R-:W-:-:S00]  /*0580*/  BRA `(.L_x_8) ;  /* 0xfffffffc00fc7947 */ /* 0x000fc0000383ffff */
[----:B------:R-:W-:-:S00]  /*0590*/  NOP ;  /* 0x0000000000007918 */ /* 0x000fc00000000000 */
        /* <DEDUP_REMOVED lines=14> */
.L_x_9:


//--------------------- .nv.shared.reserved.0     --------------------------
	.section	.nv.shared.reserved.0,"aw",@nobits
	.weak		__nv_reservedSMEM_offset_0_alias
	.size		__nv_reservedSMEM_offset_0_alias, 0, 64
	.other		__nv_reservedSMEM_offset_0_alias,@"STO_CUDA_RESERVED_SHARED STV_DEFAULT"
__nv_reservedSMEM_offset_0_alias:
	.zero		0
	.zero		64


//--------------------- .nv.constant0._Z5l2_bwPjS_PdS0_ --------------------------
	.section	.nv.constant0._Z5l2_bwPjS_PdS0_,"a",@progbits
	.sectionflags	@""
	.align	4
.nv.constant0._Z5l2_bwPjS_PdS0_:
	.zero		928


//--------------------- SYMBOLS --------------------------

	.type		.nv.reservedSmem.offset0,@object
	.size		.nv.reservedSmem.offset0,0x4
